	.headerflags	@"EF_CUDA_TEXMODE_UNIFIED EF_CUDA_64BIT_ADDRESS EF_CUDA_ACCELERATORS EF_CUDA_SM90 EF_CUDA_VIRTUAL_SM(EF_CUDA_SM90)"
	.elftype	@"ET_EXEC"


//--------------------- .nv.info                  --------------------------
	.section	.nv.info,"",@"SHT_CUDA_INFO"
	.align	4


	//----- nvinfo : EIATTR_REGCOUNT
	.align		4
        /*0000*/ 	.byte	0x04, 0x2f
        /*0002*/ 	.short	(.L_1 - .L_0)
	.align		4
.L_0:
        /*0004*/ 	.word	index@(triton_per_fused_add_div_mul_rsub_sum_0)
        /*0008*/ 	.word	0x00000014


	//----- nvinfo : EIATTR_MIN_STACK_SIZE
	.align		4
.L_1:
        /*000c*/ 	.byte	0x04, 0x12
        /*000e*/ 	.short	(.L_3 - .L_2)
	.align		4
.L_2:
        /*0010*/ 	.word	index@(triton_per_fused_add_div_mul_rsub_sum_0)
        /*0014*/ 	.word	0x00000000


	//----- nvinfo : EIATTR_FRAME_SIZE
	.align		4
.L_3:
        /*0018*/ 	.byte	0x04, 0x11
        /*001a*/ 	.short	(.L_5 - .L_4)
	.align		4
.L_4:
        /*001c*/ 	.word	index@(triton_per_fused_add_div_mul_rsub_sum_0)
        /*0020*/ 	.word	0x00000000


	//----- nvinfo : EIATTR_MIN_STACK_SIZE
	.align		4
.L_5:
        /*0024*/ 	.byte	0x04, 0x12
        /*0026*/ 	.short	(.L_7 - .L_6)
	.align		4
.L_6:
        /*0028*/ 	.word	index@(triton_per_fused_add_div_mul_rsub_sum_0)
        /*002c*/ 	.word	0x00000000
.L_7:


//--------------------- .nv.info.triton_per_fused_add_div_mul_rsub_sum_0 --------------------------
	.section	.nv.info.triton_per_fused_add_div_mul_rsub_sum_0,"",@"SHT_CUDA_INFO"
	.sectionflags	@""
	.align	4


	//----- nvinfo : EIATTR_CUDA_API_VERSION
	.align		4
        /*0000*/ 	.byte	0x04, 0x37
        /*0002*/ 	.short	(.L_9 - .L_8)
.L_8:
        /*0004*/ 	.word	0x0000007c


	//----- nvinfo : EIATTR_KPARAM_INFO
	.align		4
.L_9:
        /*0008*/ 	.byte	0x04, 0x17
        /*000a*/ 	.short	(.L_11 - .L_10)
.L_10:
        /*000c*/ 	.word	0x00000000
        /*0010*/ 	.short	0x0003
        /*0012*/ 	.short	0x0018
        /*0014*/ 	.byte	0x00, 0xf0, 0x11, 0x00


	//----- nvinfo : EIATTR_KPARAM_INFO
	.align		4
.L_11:
        /*0018*/ 	.byte	0x04, 0x17
        /*001a*/ 	.short	(.L_13 - .L_12)
.L_12:
        /*001c*/ 	.word	0x00000000
        /*0020*/ 	.short	0x0002
        /*0022*/ 	.short	0x0010
        /*0024*/ 	.byte	0x00, 0xf4, 0x21, 0x00


	//----- nvinfo : EIATTR_KPARAM_INFO
	.align		4
.L_13:
        /*0028*/ 	.byte	0x04, 0x17
        /*002a*/ 	.short	(.L_15 - .L_14)
.L_14:
        /*002c*/ 	.word	0x00000000
        /*0030*/ 	.short	0x0001
        /*0032*/ 	.short	0x0008
        /*0034*/ 	.byte	0x00, 0xf4, 0x21, 0x00


	//----- nvinfo : EIATTR_KPARAM_INFO
	.align		4
.L_15:
        /*0038*/ 	.byte	0x04, 0x17
        /*003a*/ 	.short	(.L_17 - .L_16)
.L_16:
        /*003c*/ 	.word	0x00000000
        /*0040*/ 	.short	0x0000
        /*0042*/ 	.short	0x0000
        /*0044*/ 	.byte	0x00, 0xf4, 0x21, 0x00


	//----- nvinfo : EIATTR_SPARSE_MMA_MASK
	.align		4
.L_17:
        /*0048*/ 	.byte	0x03, 0x50
        /*004a*/ 	.short	0x0000


	//----- nvinfo : EIATTR_MAXREG_COUNT
	.align		4
        /*004c*/ 	.byte	0x03, 0x1b
        /*004e*/ 	.short	0x00ff


	//----- nvinfo : EIATTR_COOP_GROUP_MASK_REGIDS
	.align		4
        /*0050*/ 	.byte	0x04, 0x29
        /*0052*/ 	.short	(.L_19 - .L_18)


	//   ....[0]....
.L_18:
        /*0054*/ 	.word	0xffffffff


	//   ....[1]....
        /*0058*/ 	.word	0xffffffff


	//   ....[2]....
        /*005c*/ 	.word	0xffffffff


	//   ....[3]....
        /*0060*/ 	.word	0xffffffff


	//   ....[4]....
        /*0064*/ 	.word	0xffffffff


	//   ....[5]....
        /*0068*/ 	.word	0xffffffff


	//   ....[6]....
        /*006c*/ 	.word	0xffffffff


	//   ....[7]....
        /*0070*/ 	.word	0xffffffff


	//   ....[8]....
        /*0074*/ 	.word	0xffffffff


	//   ....[9]....
        /*0078*/ 	.word	0xffffffff


	//   ....[10]....
        /*007c*/ 	.word	0xffffffff


	//   ....[11]....
        /*0080*/ 	.word	0xffffffff


	//   ....[12]....
        /*0084*/ 	.word	0xffffffff


	//   ....[13]....
        /*0088*/ 	.word	0xffffffff


	//   ....[14]....
        /*008c*/ 	.word	0xffffffff


	//   ....[15]....
        /*0090*/ 	.word	0xffffffff


	//   ....[16]....
        /*0094*/ 	.word	0xffffffff


	//   ....[17]....
        /*0098*/ 	.word	0xffffffff


	//----- nvinfo : EIATTR_COOP_GROUP_INSTR_OFFSETS
	.align		4
.L_19:
        /*009c*/ 	.byte	0x04, 0x28
        /*009e*/ 	.short	(.L_21 - .L_20)


	//   ....[0]....
.L_20:
        /*00a0*/ 	.word	0x000004c0


	//   ....[1]....
        /*00a4*/ 	.word	0x000004d0


	//   ....[2]....
        /*00a8*/ 	.word	0x00000500


	//   ....[3]....
        /*00ac*/ 	.word	0x00000510


	//   ....[4]....
        /*00b0*/ 	.word	0x00000540


	//   ....[5]....
        /*00b4*/ 	.word	0x00000570


	//   ....[6]....
        /*00b8*/ 	.word	0x00000590


	//   ....[7]....
        /*00bc*/ 	.word	0x000005d0


	//   ....[8]....
        /*00c0*/ 	.word	0x000005f0


	//   ....[9]....
        /*00c4*/ 	.word	0x00000600


	//   ....[10]....
        /*00c8*/ 	.word	0x00000630


	//   ....[11]....
        /*00cc*/ 	.word	0x00000650


	//   ....[12]....
        /*00d0*/ 	.word	0x00000670


	//   ....[13]....
        /*00d4*/ 	.word	0x000006c0


	//   ....[14]....
        /*00d8*/ 	.word	0x000006f0


	//   ....[15]....
        /*00dc*/ 	.word	0x00000700


	//   ....[16]....
        /*00e0*/ 	.word	0x000007a0


	//   ....[17]....
        /*00e4*/ 	.word	0x00000850


	//----- nvinfo : EIATTR_EXIT_INSTR_OFFSETS
	.align		4
.L_21:
        /*00e8*/ 	.byte	0x04, 0x1c
        /*00ea*/ 	.short	(.L_23 - .L_22)


	//   ....[0]....
.L_22:
        /*00ec*/ 	.word	0x00000910


	//   ....[1]....
        /*00f0*/ 	.word	0x000009c0


	//----- nvinfo : EIATTR_REQNTID
	.align		4
.L_23:
        /*00f4*/ 	.byte	0x04, 0x10
        /*00f6*/ 	.short	(.L_25 - .L_24)
.L_24:
        /*00f8*/ 	.word	0x00000040
        /*00fc*/ 	.word	0x00000001
        /*0100*/ 	.word	0x00000001


	//----- nvinfo : EIATTR_CBANK_PARAM_SIZE
	.align		4
.L_25:
        /*0104*/ 	.byte	0x03, 0x19
        /*0106*/ 	.short	0x001c


	//----- nvinfo : EIATTR_PARAM_CBANK
	.align		4
        /*0108*/ 	.byte	0x04, 0x0a
        /*010a*/ 	.short	(.L_27 - .L_26)
	.align		4
.L_26:
        /*010c*/ 	.word	index@(.nv.constant0.triton_per_fused_add_div_mul_rsub_sum_0)
        /*0110*/ 	.short	0x0210
        /*0112*/ 	.short	0x001c


	//----- nvinfo : EIATTR_SW_WAR
	.align		4
.L_27:
        /*0114*/ 	.byte	0x04, 0x36
        /*0116*/ 	.short	(.L_29 - .L_28)
.L_28:
        /*0118*/ 	.word	0x00000008
.L_29:


//--------------------- .nv.callgraph             --------------------------
	.section	.nv.callgraph,"",@"SHT_CUDA_CALLGRAPH"
	.align	4
	.sectionentsize	8
	.align		4
        /*0000*/ 	.word	0x00000000
	.align		4
        /*0004*/ 	.word	0xffffffff
	.align		4
        /*0008*/ 	.word	0x00000000
	.align		4
        /*000c*/ 	.word	0xfffffffe
	.align		4
        /*0010*/ 	.word	0x00000000
	.align		4
        /*0014*/ 	.word	0xfffffffd
	.align		4
        /*0018*/ 	.word	0x00000000
	.align		4
        /*001c*/ 	.word	0xfffffffc


//--------------------- .text.triton_per_fused_add_div_mul_rsub_sum_0 --------------------------
	.section	.text.triton_per_fused_add_div_mul_rsub_sum_0,"ax",@progbits
	.sectionflags	@"SHF_BARRIERS=1"
	.align	128
        .global         triton_per_fused_add_div_mul_rsub_sum_0
        .type           triton_per_fused_add_div_mul_rsub_sum_0,@function
        .size           triton_per_fused_add_div_mul_rsub_sum_0,(.L_x_1 - triton_per_fused_add_div_mul_rsub_sum_0)
        .other          triton_per_fused_add_div_mul_rsub_sum_0,@"STO_CUDA_ENTRY STV_DEFAULT"
triton_per_fused_add_div_mul_rsub_sum_0:
.text.triton_per_fused_add_div_mul_rsub_sum_0:
[----:B------:R-:W0:Y:S02]  /*0000*/  LDC R1, c[0x0][0x28] ;  /* 0x00000a00ff017b82 */ /* 0x000e240000000800 */
[----:B------:R-:W1:Y:S01]  /*0010*/  S2R R15, SR_TID.X ;  /* 0x00000000000f7919 */ /* 0x000e620000002100 */
[----:B------:R-:W2:Y:S01]  /*0020*/  LDC.64 R8, c[0x0][0x218] ;  /* 0x00008600ff087b82 */ /* 0x000ea20000000a00 */
[----:B------:R-:W-:-:S07]  /*0030*/  ULDC.64 UR6, c[0x0][0x208] ;  /* 0x0000820000067ab9 */ /* 0x000fce0000000a00 */
[----:B------:R-:W3:Y:S01]  /*0040*/  LDC.64 R4, c[0x0][0x220] ;  /* 0x00008800ff047b82 */ /* 0x000ee20000000a00 */
[----:B-1----:R-:W-:-:S04]  /*0050*/  SHF.L.U32 R0, R15, 0x2, RZ ;  /* 0x000000020f007819 */ /* 0x002fc800000006ff */
[----:B------:R-:W-:-:S05]  /*0060*/  LOP3.LUT R7, R0, 0xfc, RZ, 0xc0, !PT ;  /* 0x000000fc00077812 */ /* 0x000fca00078ec0ff */
[----:B--2---:R-:W-:-:S06]  /*0070*/  IMAD.WIDE.U32 R8, R7, 0x4, R8 ;  /* 0x0000000407087825 */ /* 0x004fcc00078e0008 */
[----:B------:R-:W2:Y:S01]  /*0080*/  LDG.E.128 R8, desc[UR6][R8.64] ;  /* 0x0000000608087981 */ /* 0x000ea2000c1e1d00 */
[----:B---3--:R-:W-:-:S06]  /*0090*/  IMAD.WIDE.U32 R4, R7, 0x4, R4 ;  /* 0x0000000407047825 */ /* 0x008fcc00078e0004 */
[----:B------:R-:W3:Y:S01]  /*00a0*/  LDG.E.128 R4, desc[UR6][R4.64] ;  /* 0x0000000604047981 */ /* 0x000ee2000c1e1d00 */
[----:B------:R-:W1:Y:S01]  /*00b0*/  S2UR UR5, SR_CgaCtaId ;  /* 0x00000000000579c3 */ /* 0x000e620000008800 */
[----:B------:R-:W-:Y:S02]  /*00c0*/  UMOV UR4, 0x400 ;  /* 0x0000040000047882 */ /* 0x000fe40000000000 */
[----:B-1----:R-:W-:Y:S01]  /*00d0*/  UPRMT UR4, UR5, 0x654, UR4 ;  /* 0x0000065405047896 */ /* 0x002fe20008000004 */
[----:B--2---:R-:W-:Y:S01]  /*00e0*/  FADD R13, RZ, -R8 ;  /* 0x80000008ff0d7221 */ /* 0x004fe20000000000 */
[----:B------:R-:W-:Y:S01]  /*00f0*/  FADD R10, RZ, -R10 ;  /* 0x8000000aff0a7221 */ /* 0x000fe20000000000 */
[----:B------:R-:W-:Y:S02]  /*0100*/  FADD R11, RZ, -R11 ;  /* 0x8000000bff0b7221 */ /* 0x000fe40000000000 */
[----:B------:R-:W-:Y:S01]  /*0110*/  FMUL R14, R13, 1.4426950216293334961 ;  /* 0x3fb8aa3b0d0e7820 */ /* 0x000fe20000400000 */
[----:B------:R-:W-:Y:S01]  /*0120*/  FADD R13, RZ, -R9 ;  /* 0x80000009ff0d7221 */ /* 0x000fe20000000000 */
[----:B------:R-:W-:Y:S01]  /*0130*/  FMUL R10, R10, 1.4426950216293334961 ;  /* 0x3fb8aa3b0a0a7820 */ /* 0x000fe20000400000 */
[----:B------:R-:W-:-:S02]  /*0140*/  FMUL R16, R11, 1.4426950216293334961 ;  /* 0x3fb8aa3b0b107820 */ /* 0x000fc40000400000 */
[----:B------:R-:W-:Y:S01]  /*0150*/  FMUL R13, R13, 1.4426950216293334961 ;  /* 0x3fb8aa3b0d0d7820 */ /* 0x000fe20000400000 */
[----:B------:R-:W-:Y:S02]  /*0160*/  FSETP.GEU.AND P0, PT, R14, -126, PT ;  /* 0xc2fc00000e00780b */ /* 0x000fe40003f0e000 */
[----:B------:R-:W-:Y:S02]  /*0170*/  FSETP.GEU.AND P1, PT, R10, -126, PT ;  /* 0xc2fc00000a00780b */ /* 0x000fe40003f2e000 */
[----:B------:R-:W-:Y:S02]  /*0180*/  FSETP.GEU.AND P3, PT, R13, -126, PT ;  /* 0xc2fc00000d00780b */ /* 0x000fe40003f6e000 */
[----:B------:R-:W-:-:S07]  /*0190*/  FSETP.GEU.AND P2, PT, R16, -126, PT ;  /* 0xc2fc00001000780b */ /* 0x000fce0003f4e000 */
[----:B------:R-:W-:Y:S02]  /*01a0*/  @!P0 FMUL R14, R14, 0.5 ;  /* 0x3f0000000e0e8820 */ /* 0x000fe40000400000 */
[----:B------:R-:W-:Y:S02]  /*01b0*/  @!P1 FMUL R10, R10, 0.5 ;  /* 0x3f0000000a0a9820 */ /* 0x000fe40000400000 */
[----:B------:R-:W-:Y:S01]  /*01c0*/  @!P3 FMUL R13, R13, 0.5 ;  /* 0x3f0000000d0db820 */ /* 0x000fe20000400000 */
[----:B------:R-:W1:Y:S01]  /*01d0*/  MUFU.EX2 R8, R14 ;  /* 0x0000000e00087308 */ /* 0x000e620000000800 */
[----:B------:R-:W-:-:S07]  /*01e0*/  @!P2 FMUL R16, R16, 0.5 ;  /* 0x3f0000001010a820 */ /* 0x000fce0000400000 */
[----:B------:R-:W2:Y:S01]  /*01f0*/  MUFU.EX2 R9, R13 ;  /* 0x0000000d00097308 */ /* 0x000ea20000000800 */
[----:B-1----:R-:W-:-:S07]  /*0200*/  @!P0 FMUL R8, R8, R8 ;  /* 0x0000000808088220 */ /* 0x002fce0000400000 */
[----:B------:R-:W1:Y:S01]  /*0210*/  MUFU.EX2 R11, R10 ;  /* 0x0000000a000b7308 */ /* 0x000e620000000800 */
[----:B------:R-:W-:Y:S01]  /*0220*/  FADD R8, R8, 1 ;  /* 0x3f80000008087421 */ /* 0x000fe20000000000 */
[----:B--2---:R-:W-:-:S06]  /*0230*/  @!P3 FMUL R9, R9, R9 ;  /* 0x000000090909b220 */ /* 0x004fcc0000400000 */
[----:B------:R2:W4:Y:S01]  /*0240*/  MUFU.EX2 R17, R16 ;  /* 0x0000001000117308 */ /* 0x0005220000000800 */
[----:B------:R-:W-:Y:S01]  /*0250*/  FSETP.GT.AND P0, PT, R8, 8.50705917302346158658e+37, PT ;  /* 0x7e8000000800780b */ /* 0x000fe20003f04000 */
[----:B------:R-:W-:Y:S01]  /*0260*/  FADD R9, R9, 1 ;  /* 0x3f80000009097421 */ /* 0x000fe20000000000 */
[----:B-1----:R-:W-:-:S04]  /*0270*/  @!P1 FMUL R11, R11, R11 ;  /* 0x0000000b0b0b9220 */ /* 0x002fc80000400000 */
[----:B------:R-:W-:Y:S01]  /*0280*/  FSETP.GT.AND P1, PT, R9, 8.50705917302346158658e+37, PT ;  /* 0x7e8000000900780b */ /* 0x000fe20003f24000 */
[----:B--2---:R-:W-:Y:S01]  /*0290*/  HFMA2.MMA R16, -RZ, RZ, 1.625, 0 ;  /* 0x3e800000ff107435 */ /* 0x004fe200000001ff */
[----:B------:R-:W-:-:S05]  /*02a0*/  FADD R11, R11, 1 ;  /* 0x3f8000000b0b7421 */ /* 0x000fca0000000000 */
[----:B------:R-:W-:Y:S01]  /*02b0*/  @P0 FMUL R8, R8, 0.25 ;  /* 0x3e80000008080820 */ /* 0x000fe20000400000 */
[----:B----4-:R-:W-:Y:S01]  /*02c0*/  @!P2 FMUL R17, R17, R17 ;  /* 0x000000111111a220 */ /* 0x010fe20000400000 */
[----:B------:R-:W-:-:S03]  /*02d0*/  FSETP.GT.AND P2, PT, R11, 8.50705917302346158658e+37, PT ;  /* 0x7e8000000b00780b */ /* 0x000fc60003f44000 */
[----:B------:R-:W-:Y:S01]  /*02e0*/  FADD R17, R17, 1 ;  /* 0x3f80000011117421 */ /* 0x000fe20000000000 */
[----:B------:R-:W1:Y:S01]  /*02f0*/  MUFU.RCP R8, R8 ;  /* 0x0000000800087308 */ /* 0x000e620000001000 */
[----:B------:R-:W-:Y:S01]  /*0300*/  @P1 FMUL R9, R9, 0.25 ;  /* 0x3e80000009091820 */ /* 0x000fe20000400000 */
[C---:B------:R-:W-:Y:S02]  /*0310*/  FSEL R10, R16.reuse, 1, P1 ;  /* 0x3f800000100a7808 */ /* 0x040fe40000800000 */
[----:B------:R-:W-:Y:S02]  /*0320*/  FSETP.GT.AND P3, PT, R17, 8.50705917302346158658e+37, PT ;  /* 0x7e8000001100780b */ /* 0x000fe40003f64000 */
[C---:B------:R-:W-:Y:S02]  /*0330*/  FSEL R13, R16.reuse, 1, P0 ;  /* 0x3f800000100d7808 */ /* 0x040fe40000000000 */
[----:B------:R-:W2:Y:S01]  /*0340*/  MUFU.RCP R9, R9 ;  /* 0x0000000900097308 */ /* 0x000ea20000001000 */
[----:B------:R-:W-:Y:S01]  /*0350*/  @P2 FMUL R11, R11, 0.25 ;  /* 0x3e8000000b0b2820 */ /* 0x000fe20000400000 */
[----:B------:R-:W-:-:S02]  /*0360*/  FSEL R14, R16, 1, P2 ;  /* 0x3f800000100e7808 */ /* 0x000fc40001000000 */
[C---:B------:R-:W-:Y:S02]  /*0370*/  LOP3.LUT P1, RZ, R15.reuse, 0x1f, RZ, 0xc0, !PT ;  /* 0x0000001f0fff7812 */ /* 0x040fe4000782c0ff */
[----:B------:R-:W-:Y:S01]  /*0380*/  ISETP.GE.AND P2, PT, R15, 0x2, PT ;  /* 0x000000020f00780c */ /* 0x000fe20003f46270 */
[----:B-1----:R-:W-:Y:S01]  /*0390*/  FMUL R13, R8, R13 ;  /* 0x0000000d080d7220 */ /* 0x002fe20000400000 */
[----:B------:R-:W1:Y:S01]  /*03a0*/  MUFU.RCP R11, R11 ;  /* 0x0000000b000b7308 */ /* 0x000e620000001000 */
[----:B------:R-:W-:Y:S01]  /*03b0*/  @P3 FMUL R17, R17, 0.25 ;  /* 0x3e80000011113820 */ /* 0x000fe20000400000 */
[----:B------:R-:W-:Y:S01]  /*03c0*/  FSEL R8, R16, 1, P3 ;  /* 0x3f80000010087808 */ /* 0x000fe20001800000 */
[----:B--2---:R-:W-:-:S05]  /*03d0*/  FMUL R10, R9, R10 ;  /* 0x0000000a090a7220 */ /* 0x004fca0000400000 */
[----:B------:R-:W2:Y:S01]  /*03e0*/  MUFU.RCP R17, R17 ;  /* 0x0000001100117308 */ /* 0x000ea20000001000 */
[----:B---3--:R-:W-:Y:S01]  /*03f0*/  FMUL R9, R5, R10 ;  /* 0x0000000a05097220 */ /* 0x008fe20000400000 */
[----:B------:R-:W-:Y:S01]  /*0400*/  FADD R10, R13, R10 ;  /* 0x0000000a0d0a7221 */ /* 0x000fe20000000000 */
[C---:B------:R-:W-:Y:S01]  /*0410*/  FADD R5, R4.reuse, R5 ;  /* 0x0000000504057221 */ /* 0x040fe20000000000 */
[----:B-1----:R-:W-:Y:S01]  /*0420*/  FMUL R11, R11, R14 ;  /* 0x0000000e0b0b7220 */ /* 0x002fe20000400000 */
[----:B------:R-:W-:Y:S01]  /*0430*/  FFMA R9, R4, R13, R9 ;  /* 0x0000000d04097223 */ /* 0x000fe20000000009 */
[----:B------:R-:W-:-:S03]  /*0440*/  SHF.R.U32.HI R4, RZ, 0x3, R15 ;  /* 0x00000003ff047819 */ /* 0x000fc6000001160f */
[----:B------:R-:W-:Y:S01]  /*0450*/  FFMA R14, R6, R11, R9 ;  /* 0x0000000b060e7223 */ /* 0x000fe20000000009 */
[----:B------:R-:W-:Y:S01]  /*0460*/  FADD R11, R11, R10 ;  /* 0x0000000a0b0b7221 */ /* 0x000fe20000000000 */
[----:B------:R-:W-:Y:S01]  /*0470*/  LOP3.LUT R4, R4, 0x4, RZ, 0xc0, !PT ;  /* 0x0000000404047812 */ /* 0x000fe200078ec0ff */
[----:B--2---:R-:W-:Y:S01]  /*0480*/  FMUL R8, R17, R8 ;  /* 0x0000000811087220 */ /* 0x004fe20000400000 */
[----:B------:R-:W-:-:S03]  /*0490*/  FADD R6, R6, R5 ;  /* 0x0000000506067221 */ /* 0x000fc60000000000 */
[----:B------:R-:W-:Y:S01]  /*04a0*/  FFMA R14, R7, R8, R14 ;  /* 0x00000008070e7223 */ /* 0x000fe2000000000e */
[----:B------:R-:W-:-:S04]  /*04b0*/  FADD R11, R8, R11 ;  /* 0x0000000b080b7221 */ /* 0x000fc80000000000 */
[----:B------:R-:W1:Y:S04]  /*04c0*/  SHFL.BFLY PT, R9, R14, 0x10, 0x1f ;  /* 0x0e001f000e097f89 */ /* 0x000e6800000e0000 */
[----:B------:R-:W2:Y:S01]  /*04d0*/  SHFL.BFLY PT, R10, R11, 0x10, 0x1f ;  /* 0x0e001f000b0a7f89 */ /* 0x000ea200000e0000 */
[----:B-1----:R-:W-:Y:S01]  /*04e0*/  FADD R9, R14, R9 ;  /* 0x000000090e097221 */ /* 0x002fe20000000000 */
[----:B--2---:R-:W-:-:S04]  /*04f0*/  FADD R10, R11, R10 ;  /* 0x0000000a0b0a7221 */ /* 0x004fc80000000000 */
[----:B------:R-:W1:Y:S04]  /*0500*/  SHFL.BFLY PT, R16, R9, 0x8, 0x1f ;  /* 0x0d001f0009107f89 */ /* 0x000e6800000e0000 */
[----:B------:R-:W2:Y:S01]  /*0510*/  SHFL.BFLY PT, R13, R10, 0x8, 0x1f ;  /* 0x0d001f000a0d7f89 */ /* 0x000ea200000e0000 */
[----:B-1----:R-:W-:Y:S01]  /*0520*/  FADD R16, R9, R16 ;  /* 0x0000001009107221 */ /* 0x002fe20000000000 */
[----:B--2---:R-:W-:-:S04]  /*0530*/  FADD R13, R10, R13 ;  /* 0x0000000d0a0d7221 */ /* 0x004fc80000000000 */
[----:B------:R-:W1:Y:S01]  /*0540*/  SHFL.BFLY PT, R17, R16, 0x4, 0x1f ;  /* 0x0c801f0010117f89 */ /* 0x000e6200000e0000 */
[----:B------:R-:W-:Y:S01]  /*0550*/  FADD R10, R7, R6 ;  /* 0x00000006070a7221 */ /* 0x000fe20000000000 */
[C---:B------:R-:W-:Y:S02]  /*0560*/  LOP3.LUT R6, R15.reuse, 0x1, RZ, 0xc0, !PT ;  /* 0x000000010f067812 */ /* 0x040fe400078ec0ff */
[----:B------:R-:W2:Y:S02]  /*0570*/  SHFL.BFLY PT, R14, R13, 0x4, 0x1f ;  /* 0x0c801f000d0e7f89 */ /* 0x000ea400000e0000 */
[----:B------:R-:W-:Y:S02]  /*0580*/  ISETP.NE.U32.AND P0, PT, R6, 0x1, PT ;  /* 0x000000010600780c */ /* 0x000fe40003f05070 */
[----:B------:R-:W3:Y:S02]  /*0590*/  SHFL.BFLY PT, R7, R10, 0x10, 0x1f ;  /* 0x0e001f000a077f89 */ /* 0x000ee400000e0000 */
[----:B------:R-:W-:Y:S01]  /*05a0*/  ISETP.LT.AND P0, PT, R15, 0x2, P0 ;  /* 0x000000020f00780c */ /* 0x000fe20000701270 */
[----:B-1----:R-:W-:Y:S01]  /*05b0*/  FADD R17, R16, R17 ;  /* 0x0000001110117221 */ /* 0x002fe20000000000 */
[----:B--2---:R-:W-:-:S04]  /*05c0*/  FADD R14, R13, R14 ;  /* 0x0000000e0d0e7221 */ /* 0x004fc80000000000 */
[----:B------:R-:W1:Y:S01]  /*05d0*/  SHFL.BFLY PT, R8, R17, 0x2, 0x1f ;  /* 0x0c401f0011087f89 */ /* 0x000e6200000e0000 */
[----:B---3--:R-:W-:-:S03]  /*05e0*/  FADD R11, R10, R7 ;  /* 0x000000070a0b7221 */ /* 0x008fc60000000000 */
[----:B------:R-:W2:Y:S04]  /*05f0*/  SHFL.BFLY PT, R5, R14, 0x2, 0x1f ;  /* 0x0c401f000e057f89 */ /* 0x000ea800000e0000 */
[----:B------:R-:W3:Y:S01]  /*0600*/  SHFL.BFLY PT, R16, R11, 0x8, 0x1f ;  /* 0x0d001f000b107f89 */ /* 0x000ee200000e0000 */
[----:B-1----:R-:W-:Y:S01]  /*0610*/  FADD R8, R17, R8 ;  /* 0x0000000811087221 */ /* 0x002fe20000000000 */
[----:B--2---:R-:W-:-:S04]  /*0620*/  FADD R7, R14, R5 ;  /* 0x000000050e077221 */ /* 0x004fc80000000000 */
[----:B------:R-:W1:Y:S01]  /*0630*/  SHFL.BFLY PT, R9, R8, 0x1, 0x1f ;  /* 0x0c201f0008097f89 */ /* 0x000e6200000e0000 */
[----:B---3--:R-:W-:-:S05]  /*0640*/  FADD R16, R11, R16 ;  /* 0x000000100b107221 */ /* 0x008fca0000000000 */
[----:B------:R-:W2:Y:S01]  /*0650*/  SHFL.BFLY PT, R13, R16, 0x4, 0x1f ;  /* 0x0c801f00100d7f89 */ /* 0x000ea200000e0000 */
[----:B-1----:R-:W-:-:S03]  /*0660*/  FADD R9, R8, R9 ;  /* 0x0000000908097221 */ /* 0x002fc60000000000 */
[----:B------:R-:W1:Y:S04]  /*0670*/  SHFL.BFLY PT, R8, R7, 0x1, 0x1f ;  /* 0x0c201f0007087f89 */ /* 0x000e6800000e0000 */
[----:B------:R1:W-:Y:S01]  /*0680*/  @!P1 STS [R4+UR4], R9 ;  /* 0x0000000904009988 */ /* 0x0003e20008000804 */
[----:B--2---:R-:W-:Y:S01]  /*0690*/  FADD R13, R16, R13 ;  /* 0x0000000d100d7221 */ /* 0x004fe20000000000 */
[----:B------:R-:W-:Y:S01]  /*06a0*/  BAR.SYNC.DEFER_BLOCKING 0x0 ;  /* 0x0000000000007b1d */ /* 0x000fe20000010000 */
[----:B-1----:R-:W-:-:S05]  /*06b0*/  FADD R9, R7, R8 ;  /* 0x0000000807097221 */ /* 0x002fca0000000000 */
[----:B------:R-:W1:Y:S04]  /*06c0*/  SHFL.BFLY PT, R8, R13, 0x2, 0x1f ;  /* 0x0c401f000d087f89 */ /* 0x000e6800000e0000 */
[----:B------:R-:W2:Y:S01]  /*06d0*/  @!P2 LDS R12, [R0+UR4] ;  /* 0x00000004000ca984 */ /* 0x000ea20008000800 */
[----:B-1----:R-:W-:-:S05]  /*06e0*/  FADD R10, R13, R8 ;  /* 0x000000080d0a7221 */ /* 0x002fca0000000000 */
[----:B------:R-:W1:Y:S04]  /*06f0*/  SHFL.BFLY PT, R7, R10, 0x1, 0x1f ;  /* 0x0c201f000a077f89 */ /* 0x000e6800000e0000 */
[----:B--2---:R-:W2:Y:S01]  /*0700*/  SHFL.BFLY PT, R5, R12, 0x1, 0x1f ;  /* 0x0c201f000c057f89 */ /* 0x004ea200000e0000 */
[----:B-1----:R-:W-:Y:S01]  /*0710*/  FADD R11, R10, R7 ;  /* 0x000000070a0b7221 */ /* 0x002fe20000000000 */
[----:B--2---:R-:W-:-:S05]  /*0720*/  FADD R5, R12, R5 ;  /* 0x000000050c057221 */ /* 0x004fca0000000000 */
[----:B------:R-:W-:Y:S01]  /*0730*/  @P0 STS [R0+UR4], R5 ;  /* 0x0000000500000988 */ /* 0x000fe20008000804 */
[----:B------:R-:W-:Y:S06]  /*0740*/  BAR.SYNC.DEFER_BLOCKING 0x0 ;  /* 0x0000000000007b1d */ /* 0x000fec0000010000 */
[----:B------:R-:W-:Y:S02]  /*0750*/  LDS R6, [UR4] ;  /* 0x00000004ff067984 */ /* 0x000fe40008000800 */
[----:B------:R-:W-:Y:S06]  /*0760*/  BAR.SYNC.DEFER_BLOCKING 0x0 ;  /* 0x0000000000007b1d */ /* 0x000fec0000010000 */
[----:B------:R-:W-:Y:S02]  /*0770*/  @!P1 STS [R4+UR4], R9 ;  /* 0x0000000904009988 */ /* 0x000fe40008000804 */
[----:B------:R-:W-:Y:S06]  /*0780*/  BAR.SYNC.DEFER_BLOCKING 0x0 ;  /* 0x0000000000007b1d */ /* 0x000fec0000010000 */
[----:B------:R-:W1:Y:S04]  /*0790*/  @!P2 LDS R3, [R0+UR4] ;  /* 0x000000040003a984 */ /* 0x000e680008000800 */
[----:B-1----:R-:W1:Y:S02]  /*07a0*/  SHFL.BFLY PT, R8, R3, 0x1, 0x1f ;  /* 0x0c201f0003087f89 */ /* 0x002e6400000e0000 */
[----:B-1----:R-:W-:-:S05]  /*07b0*/  FADD R5, R3, R8 ;  /* 0x0000000803057221 */ /* 0x002fca0000000000 */
[----:B------:R-:W-:Y:S01]  /*07c0*/  @P0 STS [R0+UR4], R5 ;  /* 0x0000000500000988 */ /* 0x000fe20008000804 */
[----:B------:R-:W-:Y:S06]  /*07d0*/  BAR.SYNC.DEFER_BLOCKING 0x0 ;  /* 0x0000000000007b1d */ /* 0x000fec0000010000 */
[----:B------:R-:W1:Y:S02]  /*07e0*/  LDS R7, [UR4] ;  /* 0x00000004ff077984 */ /* 0x000e640008000800 */
[----:B------:R-:W-:Y:S06]  /*07f0*/  BAR.SYNC.DEFER_BLOCKING 0x0 ;  /* 0x0000000000007b1d */ /* 0x000fec0000010000 */
[----:B------:R-:W-:Y:S02]  /*0800*/  @!P1 STS [R4+UR4], R11 ;  /* 0x0000000b04009988 */ /* 0x000fe40008000804 */
[----:B------:R-:W-:Y:S01]  /*0810*/  BAR.SYNC.DEFER_BLOCKING 0x0 ;  /* 0x0000000000007b1d */ /* 0x000fe20000010000 */
[----:B-1----:R-:W-:-:S05]  /*0820*/  FADD R7, RZ, R7 ;  /* 0x00000007ff077221 */ /* 0x002fca0000000000 */
[----:B------:R-:W1:Y:S01]  /*0830*/  @!P2 LDS R2, [R0+UR4] ;  /* 0x000000040002a984 */ /* 0x000e620008000800 */
[----:B------:R-:W-:-:S03]  /*0840*/  LOP3.LUT P2, RZ, R15, 0x3f, RZ, 0xc0, !PT ;  /* 0x0000003f0fff7812 */ /* 0x000fc6000784c0ff */
[----:B-1----:R-:W1:Y:S02]  /*0850*/  SHFL.BFLY PT, R3, R2, 0x1, 0x1f ;  /* 0x0c201f0002037f89 */ /* 0x002e6400000e0000 */
[----:B-1----:R-:W-:-:S05]  /*0860*/  FADD R3, R2, R3 ;  /* 0x0000000302037221 */ /* 0x002fca0000000000 */
[----:B------:R-:W-:Y:S01]  /*0870*/  @P0 STS [R0+UR4], R3 ;  /* 0x0000000300000988 */ /* 0x000fe20008000804 */
[----:B------:R-:W-:Y:S06]  /*0880*/  BAR.SYNC.DEFER_BLOCKING 0x0 ;  /* 0x0000000000007b1d */ /* 0x000fec0000010000 */
[----:B------:R-:W1:Y:S02]  /*0890*/  LDS R5, [UR4] ;  /* 0x00000004ff057984 */ /* 0x000e640008000800 */
[----:B-1----:R-:W-:-:S04]  /*08a0*/  FADD R8, RZ, R5 ;  /* 0x00000005ff087221 */ /* 0x002fc80000000000 */
[----:B------:R-:W-:-:S04]  /*08b0*/  FADD R7, R7, R8 ;  /* 0x0000000807077221 */ /* 0x000fc80000000000 */
[----:B------:R-:W-:Y:S01]  /*08c0*/  FADD R7, R7, 1 ;  /* 0x3f80000007077421 */ /* 0x000fe20000000000 */
[----:B------:R-:W-:Y:S04]  /*08d0*/  BAR.SYNC.DEFER_BLOCKING 0x0 ;  /* 0x0000000000007b1d */ /* 0x000fe80000010000 */
[C---:B------:R-:W-:Y:S02]  /*08e0*/  FSETP.GT.AND P0, PT, |R7|.reuse, 8.50705917302346158658e+37, PT ;  /* 0x7e8000000700780b */ /* 0x040fe40003f04200 */
[----:B------:R-:W-:-:S11]  /*08f0*/  FSETP.GEU.AND P1, PT, |R7|, 1.175494350822287508e-38, PT ;  /* 0x008000000700780b */ /* 0x000fd60003f2e200 */
[----:B------:R-:W-:Y:S01]  /*0900*/  @P0 FMUL R7, R7, 0.25 ;  /* 0x3e80000007070820 */ /* 0x000fe20000400000 */
[----:B------:R-:W-:Y:S06]  /*0910*/  @P2 EXIT ;  /* 0x000000000000294d */ /* 0x000fec0003800000 */
[----:B------:R-:W-:Y:S01]  /*0920*/  @!P1 FMUL R7, R7, 16777216 ;  /* 0x4b80000007079820 */ /* 0x000fe20000400000 */
[----:B------:R-:W0:Y:S01]  /*0930*/  LDC.64 R2, c[0x0][0x210] ;  /* 0x00008400ff027b82 */ /* 0x000e220000000a00 */
[----:B------:R-:W-:Y:S01]  /*0940*/  MOV R5, 0x3f800000 ;  /* 0x3f80000000057802 */ /* 0x000fe20000000f00 */
[----:B------:R-:W-:-:S03]  /*0950*/  FADD R6, RZ, R6 ;  /* 0x00000006ff067221 */ /* 0x000fc60000000000 */
[----:B------:R-:W1:Y:S01]  /*0960*/  MUFU.RCP R7, R7 ;  /* 0x0000000700077308 */ /* 0x000e620000001000 */
[----:B------:R-:W-:-:S04]  /*0970*/  FFMA R6, R6, 2, R5 ;  /* 0x4000000006067823 */ /* 0x000fc80000000005 */
[----:B------:R-:W-:-:S04]  /*0980*/  @P0 FMUL R6, R6, 0.25 ;  /* 0x3e80000006060820 */ /* 0x000fc80000400000 */
[----:B------:R-:W-:-:S04]  /*0990*/  @!P1 FMUL R6, R6, 16777216 ;  /* 0x4b80000006069820 */ /* 0x000fc80000400000 */
[----:B-1----:R-:W-:-:S05]  /*09a0*/  FFMA R5, R7, -R6, 1 ;  /* 0x3f80000007057423 */ /* 0x002fca0000000806 */
[----:B0-----:R-:W-:Y:S01]  /*09b0*/  STG.E desc[UR6][R2.64], R5 ;  /* 0x0000000502007986 */ /* 0x001fe2000c101906 */
[----:B------:R-:W-:Y:S05]  /*09c0*/  EXIT ;  /* 0x000000000000794d */ /* 0x000fea0003800000 */
.L_x_0:
[----:B------:R-:W-:-:S00]  /*09d0*/  BRA `(.L_x_0) ;  /* 0xfffffffc00fc7947 */ /* 0x000fc0000383ffff */
[----:B------:R-:W-:-:S00]  /*09e0*/  NOP ;  /* 0x0000000000007918 */ /* 0x000fc00000000000 */
        /* <DEDUP_REMOVED lines=9> */
.L_x_1:


//--------------------- .nv.shared.triton_per_fused_add_div_mul_rsub_sum_0 --------------------------
	.section	.nv.shared.triton_per_fused_add_div_mul_rsub_sum_0,"aw",@nobits
	.sectionflags	@""
	.align	16
	.zero		1024


//--------------------- .nv.constant0.triton_per_fused_add_div_mul_rsub_sum_0 --------------------------
	.section	.nv.constant0.triton_per_fused_add_div_mul_rsub_sum_0,"a",@progbits
	.sectionflags	@""
	.align	4
.nv.constant0.triton_per_fused_add_div_mul_rsub_sum_0:
	.zero		556
